	.headerflags	@"EF_CUDA_TEXMODE_UNIFIED EF_CUDA_64BIT_ADDRESS EF_CUDA_ACCELERATORS EF_CUDA_SM90 EF_CUDA_VIRTUAL_SM(EF_CUDA_SM90)"
	.elftype	@"ET_EXEC"


//--------------------- .nv.info                  --------------------------
	.section	.nv.info,"",@"SHT_CUDA_INFO"
	.align	4


	//----- nvinfo : EIATTR_REGCOUNT
	.align		4
        /*0000*/ 	.byte	0x04, 0x2f
        /*0002*/ 	.short	(.L_3 - .L_2)
	.align		4
.L_2:
        /*0004*/ 	.word	index@(triton_poi_fused__native_batch_norm_legit_no_training_relu_3)
        /*0008*/ 	.word	0x00000010


	//----- nvinfo : EIATTR_MIN_STACK_SIZE
	.align		4
.L_3:
        /*000c*/ 	.byte	0x04, 0x12
        /*000e*/ 	.short	(.L_5 - .L_4)
	.align		4
.L_4:
        /*0010*/ 	.word	index@(triton_poi_fused__native_batch_norm_legit_no_training_relu_3)
        /*0014*/ 	.word	0x00000000


	//----- nvinfo : EIATTR_FRAME_SIZE
	.align		4
.L_5:
        /*0018*/ 	.byte	0x04, 0x11
        /*001a*/ 	.short	(.L_7 - .L_6)
	.align		4
.L_6:
        /*001c*/ 	.word	index@(triton_poi_fused__native_batch_norm_legit_no_training_relu_3)
        /*0020*/ 	.word	0x00000000


	//----- nvinfo : EIATTR_MIN_STACK_SIZE
	.align		4
.L_7:
        /*0024*/ 	.byte	0x04, 0x12
        /*0026*/ 	.short	(.L_9 - .L_8)
	.align		4
.L_8:
        /*0028*/ 	.word	index@(triton_poi_fused__native_batch_norm_legit_no_training_relu_3)
        /*002c*/ 	.word	0x00000000
.L_9:


//--------------------- .nv.info.triton_poi_fused__native_batch_norm_legit_no_training_relu_3 --------------------------
	.section	.nv.info.triton_poi_fused__native_batch_norm_legit_no_training_relu_3,"",@"SHT_CUDA_INFO"
	.sectionflags	@""
	.align	4


	//----- nvinfo : EIATTR_CUDA_API_VERSION
	.align		4
        /*0000*/ 	.byte	0x04, 0x37
        /*0002*/ 	.short	(.L_11 - .L_10)
.L_10:
        /*0004*/ 	.word	0x0000007c


	//----- nvinfo : EIATTR_KPARAM_INFO
	.align		4
.L_11:
        /*0008*/ 	.byte	0x04, 0x17
        /*000a*/ 	.short	(.L_13 - .L_12)
.L_12:
        /*000c*/ 	.word	0x00000000
        /*0010*/ 	.short	0x0006
        /*0012*/ 	.short	0x0030
        /*0014*/ 	.byte	0x00, 0xf0, 0x11, 0x00


	//----- nvinfo : EIATTR_KPARAM_INFO
	.align		4
.L_13:
        /*0018*/ 	.byte	0x04, 0x17
        /*001a*/ 	.short	(.L_15 - .L_14)
.L_14:
        /*001c*/ 	.word	0x00000000
        /*0020*/ 	.short	0x0005
        /*0022*/ 	.short	0x0028
        /*0024*/ 	.byte	0x00, 0xf4, 0x21, 0x00


	//----- nvinfo : EIATTR_KPARAM_INFO
	.align		4
.L_15:
        /*0028*/ 	.byte	0x04, 0x17
        /*002a*/ 	.short	(.L_17 - .L_16)
.L_16:
        /*002c*/ 	.word	0x00000000
        /*0030*/ 	.short	0x0004
        /*0032*/ 	.short	0x0020
        /*0034*/ 	.byte	0x00, 0xf4, 0x21, 0x00


	//----- nvinfo : EIATTR_KPARAM_INFO
	.align		4
.L_17:
        /*0038*/ 	.byte	0x04, 0x17
        /*003a*/ 	.short	(.L_19 - .L_18)
.L_18:
        /*003c*/ 	.word	0x00000000
        /*0040*/ 	.short	0x0003
        /*0042*/ 	.short	0x0018
        /*0044*/ 	.byte	0x00, 0xf4, 0x21, 0x00


	//----- nvinfo : EIATTR_KPARAM_INFO
	.align		4
.L_19:
        /*0048*/ 	.byte	0x04, 0x17
        /*004a*/ 	.short	(.L_21 - .L_20)
.L_20:
        /*004c*/ 	.word	0x00000000
        /*0050*/ 	.short	0x0002
        /*0052*/ 	.short	0x0010
        /*0054*/ 	.byte	0x00, 0xf4, 0x21, 0x00


	//----- nvinfo : EIATTR_KPARAM_INFO
	.align		4
.L_21:
        /*0058*/ 	.byte	0x04, 0x17
        /*005a*/ 	.short	(.L_23 - .L_22)
.L_22:
        /*005c*/ 	.word	0x00000000
        /*0060*/ 	.short	0x0001
        /*0062*/ 	.short	0x0008
        /*0064*/ 	.byte	0x00, 0xf4, 0x21, 0x00


	//----- nvinfo : EIATTR_KPARAM_INFO
	.align		4
.L_23:
        /*0068*/ 	.byte	0x04, 0x17
        /*006a*/ 	.short	(.L_25 - .L_24)
.L_24:
        /*006c*/ 	.word	0x00000000
        /*0070*/ 	.short	0x0000
        /*0072*/ 	.short	0x0000
        /*0074*/ 	.byte	0x00, 0xf4, 0x21, 0x00


	//----- nvinfo : EIATTR_SPARSE_MMA_MASK
	.align		4
.L_25:
        /*0078*/ 	.byte	0x03, 0x50
        /*007a*/ 	.short	0x0000


	//----- nvinfo : EIATTR_MAXREG_COUNT
	.align		4
        /*007c*/ 	.byte	0x03, 0x1b
        /*007e*/ 	.short	0x00ff


	//----- nvinfo : EIATTR_EXIT_INSTR_OFFSETS
	.align		4
        /*0080*/ 	.byte	0x04, 0x1c
        /*0082*/ 	.short	(.L_27 - .L_26)


	//   ....[0]....
.L_26:
        /*0084*/ 	.word	0x000002c0


	//----- nvinfo : EIATTR_REQNTID
	.align		4
.L_27:
        /*0088*/ 	.byte	0x04, 0x10
        /*008a*/ 	.short	(.L_29 - .L_28)
.L_28:
        /*008c*/ 	.word	0x00000080
        /*0090*/ 	.word	0x00000001
        /*0094*/ 	.word	0x00000001


	//----- nvinfo : EIATTR_CBANK_PARAM_SIZE
	.align		4
.L_29:
        /*0098*/ 	.byte	0x03, 0x19
        /*009a*/ 	.short	0x0034


	//----- nvinfo : EIATTR_PARAM_CBANK
	.align		4
        /*009c*/ 	.byte	0x04, 0x0a
        /*009e*/ 	.short	(.L_31 - .L_30)
	.align		4
.L_30:
        /*00a0*/ 	.word	index@(.nv.constant0.triton_poi_fused__native_batch_norm_legit_no_training_relu_3)
        /*00a4*/ 	.short	0x0210
        /*00a6*/ 	.short	0x0034


	//----- nvinfo : EIATTR_SW_WAR
	.align		4
.L_31:
        /*00a8*/ 	.byte	0x04, 0x36
        /*00aa*/ 	.short	(.L_33 - .L_32)
.L_32:
        /*00ac*/ 	.word	0x00000008
.L_33:


//--------------------- .nv.callgraph             --------------------------
	.section	.nv.callgraph,"",@"SHT_CUDA_CALLGRAPH"
	.align	4
	.sectionentsize	8
	.align		4
        /*0000*/ 	.word	0x00000000
	.align		4
        /*0004*/ 	.word	0xffffffff
	.align		4
        /*0008*/ 	.word	0x00000000
	.align		4
        /*000c*/ 	.word	0xfffffffe
	.align		4
        /*0010*/ 	.word	0x00000000
	.align		4
        /*0014*/ 	.word	0xfffffffd
	.align		4
        /*0018*/ 	.word	0x00000000
	.align		4
        /*001c*/ 	.word	0xfffffffc


//--------------------- .nv.constant4             --------------------------
	.section	.nv.constant4,"a",@progbits
	.align	8
	.align		8
.nv.constant4:
        /*0000*/ 	.dword	_$_str
	.align		8
        /*0008*/ 	.dword	_$_str_$_2


//--------------------- .text.triton_poi_fused__native_batch_norm_legit_no_training_relu_3 --------------------------
	.section	.text.triton_poi_fused__native_batch_norm_legit_no_training_relu_3,"ax",@progbits
	.align	128
        .global         triton_poi_fused__native_batch_norm_legit_no_training_relu_3
        .type           triton_poi_fused__native_batch_norm_legit_no_training_relu_3,@function
        .size           triton_poi_fused__native_batch_norm_legit_no_training_relu_3,(.L_x_1 - triton_poi_fused__native_batch_norm_legit_no_training_relu_3)
        .other          triton_poi_fused__native_batch_norm_legit_no_training_relu_3,@"STO_CUDA_ENTRY STV_DEFAULT"
triton_poi_fused__native_batch_norm_legit_no_training_relu_3:
.text.triton_poi_fused__native_batch_norm_legit_no_training_relu_3:
[----:B------:R-:W-:Y:S01]  /*0000*/  LDC R1, c[0x0][0x28] ;  /* 0x00000a00ff017b82 */ /* 0x000fe20000000800 */
[----:B------:R-:W1:Y:S07]  /*0010*/  S2R R0, SR_TID.X ;  /* 0x0000000000007919 */ /* 0x000e6e0000002100 */
[----:B------:R-:W2:Y:S01]  /*0020*/  LDC.64 R6, c[0x0][0x220] ;  /* 0x00008800ff067b82 */ /* 0x000ea20000000a00 */
[----:B------:R-:W-:Y:S01]  /*0030*/  ULDC.64 UR4, c[0x0][0x208] ;  /* 0x0000820000047ab9 */ /* 0x000fe20000000a00 */
[----:B------:R-:W3:Y:S06]  /*0040*/  S2R R3, SR_CTAID.X ;  /* 0x0000000000037919 */ /* 0x000eec0000002500 */
[----:B------:R-:W4:Y:S08]  /*0050*/  LDC.64 R4, c[0x0][0x218] ;  /* 0x00008600ff047b82 */ /* 0x000f300000000a00 */
[----:B------:R-:W5:Y:S08]  /*0060*/  LDC.64 R8, c[0x0][0x228] ;  /* 0x00008a00ff087b82 */ /* 0x000f700000000a00 */
[----:B------:R-:W5:Y:S01]  /*0070*/  LDC.64 R10, c[0x0][0x230] ;  /* 0x00008c00ff0a7b82 */ /* 0x000f620000000a00 */
[----:B-1----:R-:W-:-:S04]  /*0080*/  LOP3.LUT R0, R0, 0x7f, RZ, 0xc0, !PT ;  /* 0x0000007f00007812 */ /* 0x002fc800078ec0ff */
[----:B---3--:R-:W-:-:S05]  /*0090*/  LEA R0, R3, R0, 0x7 ;  /* 0x0000000003007211 */ /* 0x008fca00078e38ff */
[----:B------:R-:W-:-:S05]  /*00a0*/  IMAD.HI R2, R0, 0x2aaaaaab, RZ ;  /* 0x2aaaaaab00027827 */ /* 0x000fca00078e02ff */
[----:B------:R-:W-:-:S04]  /*00b0*/  SHF.R.U32.HI R3, RZ, 0x1f, R2 ;  /* 0x0000001fff037819 */ /* 0x000fc80000011602 */
[----:B------:R-:W-:-:S05]  /*00c0*/  LEA.HI R3, R2, R3, RZ, 0x1a ;  /* 0x0000000302037211 */ /* 0x000fca00078fd0ff */
[----:B------:R-:W-:Y:S02]  /*00d0*/  IMAD R13, R3, -0x180, R0 ;  /* 0xfffffe80030d7824 */ /* 0x000fe400078e0200 */
[----:B------:R-:W1:Y:S02]  /*00e0*/  LDC.64 R2, c[0x0][0x210] ;  /* 0x00008400ff027b82 */ /* 0x000e640000000a00 */
[----:B--2---:R-:W-:-:S06]  /*00f0*/  IMAD.WIDE R6, R13, 0x4, R6 ;  /* 0x000000040d067825 */ /* 0x004fcc00078e0206 */
[----:B------:R-:W2:Y:S01]  /*0100*/  LDG.E.EL R6, desc[UR4][R6.64] ;  /* 0x0000000406067981 */ /* 0x000ea2000c2e1900 */
[----:B----4-:R-:W-:-:S04]  /*0110*/  IMAD.WIDE R4, R13, 0x4, R4 ;  /* 0x000000040d047825 */ /* 0x010fc800078e0204 */
[C---:B-----5:R-:W-:Y:S02]  /*0120*/  IMAD.WIDE R8, R13.reuse, 0x4, R8 ;  /* 0x000000040d087825 */ /* 0x060fe400078e0208 */
[----:B------:R3:W4:Y:S02]  /*0130*/  LDG.E.EL R5, desc[UR4][R4.64] ;  /* 0x0000000404057981 */ /* 0x000724000c2e1900 */
[----:B0-----:R-:W-:Y:S02]  /*0140*/  IMAD.WIDE R10, R13, 0x4, R10 ;  /* 0x000000040d0a7825 */ /* 0x001fe400078e020a */
[----:B------:R-:W5:Y:S04]  /*0150*/  LDG.E.EL R8, desc[UR4][R8.64] ;  /* 0x0000000408087981 */ /* 0x000f68000c2e1900 */
[----:B------:R-:W5:Y:S01]  /*0160*/  LDG.E.EL R11, desc[UR4][R10.64] ;  /* 0x000000040a0b7981 */ /* 0x000f62000c2e1900 */
[----:B-1----:R-:W-:-:S05]  /*0170*/  IMAD.WIDE R2, R0, 0x4, R2 ;  /* 0x0000000400027825 */ /* 0x002fca00078e0202 */
[----:B------:R0:W4:Y:S01]  /*0180*/  LDG.E R12, desc[UR4][R2.64] ;  /* 0x00000004020c7981 */ /* 0x000122000c1e1900 */
[----:B---3--:R-:W-:Y:S01]  /*0190*/  HFMA2.MMA R4, -RZ, RZ, 1.625, 0 ;  /* 0x3e800000ff047435 */ /* 0x008fe200000001ff */
[----:B0-----:R-:W0:Y:S02]  /*01a0*/  LDC.64 R2, c[0x0][0x238] ;  /* 0x00008e00ff027b82 */ /* 0x001e240000000a00 */
[----:B0-----:R-:W-:-:S04]  /*01b0*/  IMAD.WIDE R2, R0, 0x4, R2 ;  /* 0x0000000400027825 */ /* 0x001fc800078e0202 */
[----:B--2---:R-:W-:-:S04]  /*01c0*/  FADD R6, R6, 0.0010000000474974513054 ;  /* 0x3a83126f06067421 */ /* 0x004fc80000000000 */
[----:B------:R-:W0:Y:S02]  /*01d0*/  MUFU.SQRT R7, R6 ;  /* 0x0000000600077308 */ /* 0x000e240000002000 */
[C---:B0-----:R-:W-:Y:S02]  /*01e0*/  FSETP.GT.AND P0, PT, R7.reuse, 8.50705917302346158658e+37, PT ;  /* 0x7e8000000700780b */ /* 0x041fe40003f04000 */
[----:B------:R-:W-:-:S11]  /*01f0*/  FSETP.GEU.AND P1, PT, R7, 1.175494350822287508e-38, PT ;  /* 0x008000000700780b */ /* 0x000fd60003f2e000 */
[----:B------:R-:W-:-:S04]  /*0200*/  @P0 FMUL R7, R7, 0.25 ;  /* 0x3e80000007070820 */ /* 0x000fc80000400000 */
[----:B------:R-:W-:-:S06]  /*0210*/  @!P1 FMUL R7, R7, 16777216 ;  /* 0x4b80000007079820 */ /* 0x000fcc0000400000 */
[----:B------:R-:W0:Y:S01]  /*0220*/  MUFU.RCP R7, R7 ;  /* 0x0000000700077308 */ /* 0x000e220000001000 */
[----:B------:R-:W-:Y:S01]  /*0230*/  FSEL R4, R4, 1, P0 ;  /* 0x3f80000004047808 */ /* 0x000fe20000000000 */
[----:B----4-:R-:W-:-:S04]  /*0240*/  FADD R5, R12, -R5 ;  /* 0x800000050c057221 */ /* 0x010fc80000000000 */
[----:B------:R-:W-:-:S04]  /*0250*/  @!P1 FMUL R4, R4, 16777216 ;  /* 0x4b80000004049820 */ /* 0x000fc80000400000 */
[----:B0-----:R-:W-:-:S04]  /*0260*/  FMUL R4, R7, R4 ;  /* 0x0000000407047220 */ /* 0x001fc80000400000 */
[----:B------:R-:W-:-:S04]  /*0270*/  FMUL R4, R5, R4 ;  /* 0x0000000405047220 */ /* 0x000fc80000400000 */
[----:B-----5:R-:W-:-:S05]  /*0280*/  FFMA R4, R8, R4, R11 ;  /* 0x0000000408047223 */ /* 0x020fca000000000b */
[----:B------:R-:W-:-:S04]  /*0290*/  FSETP.GEU.AND P0, PT, R4, RZ, PT ;  /* 0x000000ff0400720b */ /* 0x000fc80003f0e000 */
[----:B------:R-:W-:-:S05]  /*02a0*/  FSEL R5, R4, RZ, P0 ;  /* 0x000000ff04057208 */ /* 0x000fca0000000000 */
[----:B------:R-:W-:Y:S01]  /*02b0*/  STG.E desc[UR4][R2.64], R5 ;  /* 0x0000000502007986 */ /* 0x000fe2000c101904 */
[----:B------:R-:W-:Y:S05]  /*02c0*/  EXIT ;  /* 0x000000000000794d */ /* 0x000fea0003800000 */
.L_x_0:
[----:B------:R-:W-:-:S00]  /*02d0*/  BRA `(.L_x_0) ;  /* 0xfffffffc00fc7947 */ /* 0x000fc0000383ffff */
[----:B------:R-:W-:-:S00]  /*02e0*/  NOP ;  /* 0x0000000000007918 */ /* 0x000fc00000000000 */
        /* <DEDUP_REMOVED lines=9> */
.L_x_1:


//--------------------- .nv.global.init           --------------------------
	.section	.nv.global.init,"aw",@progbits
.nv.global.init:
	.type		_$_str,@object
	.size		_$_str,(_$_str_$_2 - _$_str)
_$_str:
        /*0000*/ 	.byte	0x5f, 0x5f, 0x43, 0x55, 0x44, 0x41, 0x5f, 0x46, 0x54, 0x5a, 0x00
	.type		_$_str_$_2,@object
	.size		_$_str_$_2,(.L_1 - _$_str_$_2)
_$_str_$_2:
        /*000b*/ 	.byte	0x5f, 0x5f, 0x43, 0x55, 0x44, 0x41, 0x5f, 0x50, 0x52, 0x45, 0x43, 0x5f, 0x53, 0x51, 0x52, 0x54
        /*001b*/ 	.byte	0x00
.L_1:


//--------------------- .nv.constant0.triton_poi_fused__native_batch_norm_legit_no_training_relu_3 --------------------------
	.section	.nv.constant0.triton_poi_fused__native_batch_norm_legit_no_training_relu_3,"a",@progbits
	.sectionflags	@""
	.align	4
.nv.constant0.triton_poi_fused__native_batch_norm_legit_no_training_relu_3:
	.zero		580
